	.headerflags	@"EF_CUDA_TEXMODE_UNIFIED EF_CUDA_64BIT_ADDRESS EF_CUDA_ACCELERATORS EF_CUDA_SM90 EF_CUDA_VIRTUAL_SM(EF_CUDA_SM90)"
	.elftype	@"ET_EXEC"


//--------------------- .nv.info                  --------------------------
	.section	.nv.info,"",@"SHT_CUDA_INFO"
	.align	4


	//----- nvinfo : EIATTR_REGCOUNT
	.align		4
        /*0000*/ 	.byte	0x04, 0x2f
        /*0002*/ 	.short	(.L_1 - .L_0)
	.align		4
.L_0:
        /*0004*/ 	.word	index@(triton_poi_fused_mean_23)
        /*0008*/ 	.word	0x00000014


	//----- nvinfo : EIATTR_MIN_STACK_SIZE
	.align		4
.L_1:
        /*000c*/ 	.byte	0x04, 0x12
        /*000e*/ 	.short	(.L_3 - .L_2)
	.align		4
.L_2:
        /*0010*/ 	.word	index@(triton_poi_fused_mean_23)
        /*0014*/ 	.word	0x00000000


	//----- nvinfo : EIATTR_FRAME_SIZE
	.align		4
.L_3:
        /*0018*/ 	.byte	0x04, 0x11
        /*001a*/ 	.short	(.L_5 - .L_4)
	.align		4
.L_4:
        /*001c*/ 	.word	index@(triton_poi_fused_mean_23)
        /*0020*/ 	.word	0x00000000


	//----- nvinfo : EIATTR_MIN_STACK_SIZE
	.align		4
.L_5:
        /*0024*/ 	.byte	0x04, 0x12
        /*0026*/ 	.short	(.L_7 - .L_6)
	.align		4
.L_6:
        /*0028*/ 	.word	index@(triton_poi_fused_mean_23)
        /*002c*/ 	.word	0x00000000
.L_7:


//--------------------- .nv.info.triton_poi_fused_mean_23 --------------------------
	.section	.nv.info.triton_poi_fused_mean_23,"",@"SHT_CUDA_INFO"
	.sectionflags	@""
	.align	4


	//----- nvinfo : EIATTR_CUDA_API_VERSION
	.align		4
        /*0000*/ 	.byte	0x04, 0x37
        /*0002*/ 	.short	(.L_9 - .L_8)
.L_8:
        /*0004*/ 	.word	0x0000007c


	//----- nvinfo : EIATTR_KPARAM_INFO
	.align		4
.L_9:
        /*0008*/ 	.byte	0x04, 0x17
        /*000a*/ 	.short	(.L_11 - .L_10)
.L_10:
        /*000c*/ 	.word	0x00000000
        /*0010*/ 	.short	0x0002
        /*0012*/ 	.short	0x0010
        /*0014*/ 	.byte	0x00, 0xf0, 0x11, 0x00


	//----- nvinfo : EIATTR_KPARAM_INFO
	.align		4
.L_11:
        /*0018*/ 	.byte	0x04, 0x17
        /*001a*/ 	.short	(.L_13 - .L_12)
.L_12:
        /*001c*/ 	.word	0x00000000
        /*0020*/ 	.short	0x0001
        /*0022*/ 	.short	0x0008
        /*0024*/ 	.byte	0x00, 0xf4, 0x21, 0x00


	//----- nvinfo : EIATTR_KPARAM_INFO
	.align		4
.L_13:
        /*0028*/ 	.byte	0x04, 0x17
        /*002a*/ 	.short	(.L_15 - .L_14)
.L_14:
        /*002c*/ 	.word	0x00000000
        /*0030*/ 	.short	0x0000
        /*0032*/ 	.short	0x0000
        /*0034*/ 	.byte	0x00, 0xf4, 0x21, 0x00


	//----- nvinfo : EIATTR_SPARSE_MMA_MASK
	.align		4
.L_15:
        /*0038*/ 	.byte	0x03, 0x50
        /*003a*/ 	.short	0x0000


	//----- nvinfo : EIATTR_MAXREG_COUNT
	.align		4
        /*003c*/ 	.byte	0x03, 0x1b
        /*003e*/ 	.short	0x00ff


	//----- nvinfo : EIATTR_EXIT_INSTR_OFFSETS
	.align		4
        /*0040*/ 	.byte	0x04, 0x1c
        /*0042*/ 	.short	(.L_17 - .L_16)


	//   ....[0]....
.L_16:
        /*0044*/ 	.word	0x00000210


	//   ....[1]....
        /*0048*/ 	.word	0x00000240


	//----- nvinfo : EIATTR_REQNTID
	.align		4
.L_17:
        /*004c*/ 	.byte	0x04, 0x10
        /*004e*/ 	.short	(.L_19 - .L_18)
.L_18:
        /*0050*/ 	.word	0x00000080
        /*0054*/ 	.word	0x00000001
        /*0058*/ 	.word	0x00000001


	//----- nvinfo : EIATTR_CBANK_PARAM_SIZE
	.align		4
.L_19:
        /*005c*/ 	.byte	0x03, 0x19
        /*005e*/ 	.short	0x0014


	//----- nvinfo : EIATTR_PARAM_CBANK
	.align		4
        /*0060*/ 	.byte	0x04, 0x0a
        /*0062*/ 	.short	(.L_21 - .L_20)
	.align		4
.L_20:
        /*0064*/ 	.word	index@(.nv.constant0.triton_poi_fused_mean_23)
        /*0068*/ 	.short	0x0210
        /*006a*/ 	.short	0x0014


	//----- nvinfo : EIATTR_SW_WAR
	.align		4
.L_21:
        /*006c*/ 	.byte	0x04, 0x36
        /*006e*/ 	.short	(.L_23 - .L_22)
.L_22:
        /*0070*/ 	.word	0x00000008
.L_23:


//--------------------- .nv.callgraph             --------------------------
	.section	.nv.callgraph,"",@"SHT_CUDA_CALLGRAPH"
	.align	4
	.sectionentsize	8
	.align		4
        /*0000*/ 	.word	0x00000000
	.align		4
        /*0004*/ 	.word	0xffffffff
	.align		4
        /*0008*/ 	.word	0x00000000
	.align		4
        /*000c*/ 	.word	0xfffffffe
	.align		4
        /*0010*/ 	.word	0x00000000
	.align		4
        /*0014*/ 	.word	0xfffffffd
	.align		4
        /*0018*/ 	.word	0x00000000
	.align		4
        /*001c*/ 	.word	0xfffffffc


//--------------------- .text.triton_poi_fused_mean_23 --------------------------
	.section	.text.triton_poi_fused_mean_23,"ax",@progbits
	.align	128
        .global         triton_poi_fused_mean_23
        .type           triton_poi_fused_mean_23,@function
        .size           triton_poi_fused_mean_23,(.L_x_1 - triton_poi_fused_mean_23)
        .other          triton_poi_fused_mean_23,@"STO_CUDA_ENTRY STV_DEFAULT"
triton_poi_fused_mean_23:
.text.triton_poi_fused_mean_23:
[----:B------:R-:W0:Y:S02]  /*0000*/  LDC R1, c[0x0][0x28] ;  /* 0x00000a00ff017b82 */ /* 0x000e240000000800 */
[----:B------:R-:W1:Y:S01]  /*0010*/  S2R R0, SR_TID.X ;  /* 0x0000000000007919 */ /* 0x000e620000002100 */
[----:B------:R-:W2:Y:S01]  /*0020*/  LDC.64 R2, c[0x0][0x210] ;  /* 0x00008400ff027b82 */ /* 0x000ea20000000a00 */
[----:B------:R-:W-:Y:S01]  /*0030*/  CS2R R14, SRZ ;  /* 0x00000000000e7805 */ /* 0x000fe2000001ff00 */
[----:B------:R-:W-:Y:S01]  /*0040*/  ULDC.64 UR4, c[0x0][0x208] ;  /* 0x0000820000047ab9 */ /* 0x000fe20000000a00 */
[----:B------:R-:W3:Y:S01]  /*0050*/  S2R R13, SR_CTAID.X ;  /* 0x00000000000d7919 */ /* 0x000ee20000002500 */
[----:B-1----:R-:W-:-:S04]  /*0060*/  LOP3.LUT R0, R0, 0x7f, RZ, 0xc0, !PT ;  /* 0x0000007f00007812 */ /* 0x002fc800078ec0ff */
[----:B---3--:R-:W-:-:S04]  /*0070*/  LEA R13, R13, R0, 0x7 ;  /* 0x000000000d0d7211 */ /* 0x008fc800078e38ff */
[----:B------:R-:W-:Y:S02]  /*0080*/  SHF.R.S32.HI R0, RZ, 0x1f, R13 ;  /* 0x0000001fff007819 */ /* 0x000fe4000001140d */
[----:B------:R-:W-:Y:S02]  /*0090*/  ISETP.GE.AND P0, PT, R13, 0x800, PT ;  /* 0x000008000d00780c */ /* 0x000fe40003f06270 */
[----:B------:R-:W-:-:S04]  /*00a0*/  LEA.HI R0, R0, R13, RZ, 0x9 ;  /* 0x0000000d00007211 */ /* 0x000fc800078f48ff */
[C---:B------:R-:W-:Y:S02]  /*00b0*/  SHF.L.U32 R4, R0.reuse, 0x2, RZ ;  /* 0x0000000200047819 */ /* 0x040fe400000006ff */
[----:B------:R-:W-:Y:S02]  /*00c0*/  LOP3.LUT R0, R0, 0xfffffe00, RZ, 0xc0, !PT ;  /* 0xfffffe0000007812 */ /* 0x000fe400078ec0ff */
[----:B------:R-:W-:-:S04]  /*00d0*/  LOP3.LUT R4, R4, 0xfffff800, RZ, 0xc0, !PT ;  /* 0xfffff80004047812 */ /* 0x000fc800078ec0ff */
[----:B------:R-:W-:Y:S01]  /*00e0*/  IADD3 R9, R4, R13, -R0 ;  /* 0x0000000d04097210 */ /* 0x000fe20007ffe800 */
[----:B------:R-:W-:-:S03]  /*00f0*/  IMAD.MOV.U32 R0, RZ, RZ, RZ ;  /* 0x000000ffff007224 */ /* 0x000fc600078e00ff */
[----:B------:R-:W-:Y:S01]  /*0100*/  IADD3 R7, R9, 0x200, RZ ;  /* 0x0000020009077810 */ /* 0x000fe20007ffe0ff */
[----:B--2---:R-:W-:Y:S01]  /*0110*/  IMAD.WIDE R4, R9, 0x4, R2 ;  /* 0x0000000409047825 */ /* 0x004fe200078e0202 */
[----:B------:R-:W-:-:S03]  /*0120*/  IADD3 R17, R9, 0x600, RZ ;  /* 0x0000060009117810 */ /* 0x000fc60007ffe0ff */
[----:B------:R-:W-:Y:S01]  /*0130*/  VIADD R11, R9, 0x400 ;  /* 0x00000400090b7836 */ /* 0x000fe20000000000 */
[----:B------:R1:W2:Y:S01]  /*0140*/  @!P0 LDG.E R0, desc[UR4][R4.64] ;  /* 0x0000000404008981 */ /* 0x0002a2000c1e1900 */
[----:B------:R-:W-:-:S04]  /*0150*/  IMAD.WIDE R6, R7, 0x4, R2 ;  /* 0x0000000407067825 */ /* 0x000fc800078e0202 */
[----:B------:R-:W-:Y:S01]  /*0160*/  IMAD.MOV.U32 R12, RZ, RZ, RZ ;  /* 0x000000ffff0c7224 */ /* 0x000fe200078e00ff */
[----:B------:R-:W2:Y:S01]  /*0170*/  @!P0 LDG.E R15, desc[UR4][R6.64] ;  /* 0x00000004060f8981 */ /* 0x000ea2000c1e1900 */
[--C-:B------:R-:W-:Y:S02]  /*0180*/  IMAD.WIDE R8, R11, 0x4, R2.reuse ;  /* 0x000000040b087825 */ /* 0x100fe400078e0202 */
[----:B------:R-:W1:Y:S02]  /*0190*/  LDC.64 R10, c[0x0][0x218] ;  /* 0x00008600ff0a7b82 */ /* 0x000e640000000a00 */
[----:B------:R-:W-:Y:S01]  /*01a0*/  IMAD.WIDE R2, R17, 0x4, R2 ;  /* 0x0000000411027825 */ /* 0x000fe200078e0202 */
[----:B------:R-:W3:Y:S04]  /*01b0*/  @!P0 LDG.E R12, desc[UR4][R8.64] ;  /* 0x00000004080c8981 */ /* 0x000ee8000c1e1900 */
[----:B------:R-:W4:Y:S01]  /*01c0*/  @!P0 LDG.E R14, desc[UR4][R2.64] ;  /* 0x00000004020e8981 */ /* 0x000f22000c1e1900 */
[----:B-1----:R-:W-:-:S04]  /*01d0*/  IMAD.WIDE R4, R13, 0x4, R10 ;  /* 0x000000040d047825 */ /* 0x002fc800078e020a */
[----:B--2---:R-:W-:-:S04]  /*01e0*/  FADD R15, R15, R0 ;  /* 0x000000000f0f7221 */ /* 0x004fc80000000000 */
[----:B---3--:R-:W-:-:S04]  /*01f0*/  FADD R15, R15, R12 ;  /* 0x0000000c0f0f7221 */ /* 0x008fc80000000000 */
[----:B----4-:R-:W-:Y:S01]  /*0200*/  FADD R14, R15, R14 ;  /* 0x0000000e0f0e7221 */ /* 0x010fe20000000000 */
[----:B------:R-:W-:Y:S06]  /*0210*/  @P0 EXIT ;  /* 0x000000000000094d */ /* 0x000fec0003800000 */
[----:B------:R-:W-:-:S05]  /*0220*/  FMUL R3, R14, 0.25 ;  /* 0x3e8000000e037820 */ /* 0x000fca0000400000 */
[----:B------:R-:W-:Y:S01]  /*0230*/  STG.E desc[UR4][R4.64], R3 ;  /* 0x0000000304007986 */ /* 0x000fe2000c101904 */
[----:B------:R-:W-:Y:S05]  /*0240*/  EXIT ;  /* 0x000000000000794d */ /* 0x000fea0003800000 */
.L_x_0:
[----:B------:R-:W-:-:S00]  /*0250*/  BRA `(.L_x_0) ;  /* 0xfffffffc00fc7947 */ /* 0x000fc0000383ffff */
[----:B------:R-:W-:-:S00]  /*0260*/  NOP ;  /* 0x0000000000007918 */ /* 0x000fc00000000000 */
        /* <DEDUP_REMOVED lines=9> */
.L_x_1:


//--------------------- .nv.constant0.triton_poi_fused_mean_23 --------------------------
	.section	.nv.constant0.triton_poi_fused_mean_23,"a",@progbits
	.sectionflags	@""
	.align	4
.nv.constant0.triton_poi_fused_mean_23:
	.zero		548
